//
// Generated by NVIDIA NVVM Compiler
//
// Compiler Build ID: CL-36424714
// Cuda compilation tools, release 13.0, V13.0.88
// Based on NVVM 20.0.0
//

.version 9.0
.target sm_100
.address_size 64

	// .globl	_Z11life_kernelPiS_ii

.visible .entry _Z11life_kernelPiS_ii(
	.param .u64 .ptr .align 1 _Z11life_kernelPiS_ii_param_0,
	.param .u64 .ptr .align 1 _Z11life_kernelPiS_ii_param_1,
	.param .u32 _Z11life_kernelPiS_ii_param_2,
	.param .u32 _Z11life_kernelPiS_ii_param_3
)
{
	.reg .pred 	%p<29>;
	.reg .b32 	%r<98>;
	.reg .b64 	%rd<15>;

	ld.param.u64 	%rd3, [_Z11life_kernelPiS_ii_param_0];
	ld.param.u64 	%rd2, [_Z11life_kernelPiS_ii_param_1];
	ld.param.u32 	%r47, [_Z11life_kernelPiS_ii_param_2];
	ld.param.u32 	%r48, [_Z11life_kernelPiS_ii_param_3];
	cvta.to.global.u64 	%rd1, %rd3;
	mov.u32 	%r51, %ctaid.x;
	mov.u32 	%r52, %ntid.x;
	mov.u32 	%r53, %tid.x;
	mad.lo.s32 	%r1, %r51, %r52, %r53;
	mov.u32 	%r2, %ctaid.y;
	rem.u32 	%r3, %r1, %r47;
	rem.u32 	%r54, %r2, %r48;
	mad.lo.s32 	%r55, %r54, %r47, %r3;
	mul.wide.u32 	%rd4, %r55, 4;
	add.s64 	%rd5, %rd1, %rd4;
	ld.global.u32 	%r4, [%rd5];
	add.s32 	%r56, %r1, -1;
	rem.u32 	%r5, %r56, %r47;
	mov.b32 	%r81, 0;
	mov.b32 	%r75, -1;
	mov.u32 	%r80, %r81;
	mov.u32 	%r86, %r81;
$L__BB0_1:
	mov.u32 	%r6, %r75;
	add.s32 	%r58, %r6, %r2;
	rem.u32 	%r59, %r58, %r48;
	mad.lo.s32 	%r60, %r59, %r47, %r5;
	mul.wide.u32 	%rd6, %r60, 4;
	add.s64 	%rd7, %rd1, %rd6;
	ld.global.u32 	%r57, [%rd7];
	setp.eq.s32 	%p3, %r57, 2;
	@%p3 bra 	$L__BB0_4;
	setp.ne.s32 	%p4, %r57, 1;
	@%p4 bra 	$L__BB0_5;
	add.s32 	%r80, %r80, 1;
	add.s32 	%r81, %r81, 1;
	bra.uni 	$L__BB0_5;
$L__BB0_4:
	add.s32 	%r86, %r86, 1;
	add.s32 	%r81, %r81, 1;
$L__BB0_5:
	setp.eq.s32 	%p5, %r4, 0;
	add.s32 	%r75, %r6, 1;
	setp.lt.s32 	%p6, %r6, 1;
	setp.lt.s32 	%p7, %r81, 4;
	or.pred  	%p1, %p5, %p7;
	and.pred  	%p8, %p6, %p1;
	@%p8 bra 	$L__BB0_1;
	not.pred 	%p9, %p1;
	@%p9 bra 	$L__BB0_23;
	mov.b32 	%r82, -1;
$L__BB0_8:
	mov.u32 	%r18, %r82;
	setp.eq.s32 	%p10, %r18, 0;
	@%p10 bra 	$L__BB0_13;
	add.s32 	%r63, %r18, %r2;
	rem.u32 	%r64, %r63, %r48;
	mad.lo.s32 	%r65, %r64, %r47, %r3;
	mul.wide.u32 	%rd8, %r65, 4;
	add.s64 	%rd9, %rd1, %rd8;
	ld.global.u32 	%r62, [%rd9];
	setp.eq.s32 	%p11, %r62, 1;
	@%p11 bra 	$L__BB0_12;
	setp.ne.s32 	%p12, %r62, 2;
	@%p12 bra 	$L__BB0_13;
	add.s32 	%r86, %r86, 1;
	add.s32 	%r81, %r81, 1;
	bra.uni 	$L__BB0_13;
$L__BB0_12:
	add.s32 	%r80, %r80, 1;
	add.s32 	%r81, %r81, 1;
$L__BB0_13:
	setp.eq.s32 	%p13, %r4, 0;
	add.s32 	%r82, %r18, 1;
	setp.lt.s32 	%p14, %r18, 1;
	setp.lt.s32 	%p15, %r81, 4;
	or.pred  	%p2, %p13, %p15;
	and.pred  	%p16, %p14, %p2;
	@%p16 bra 	$L__BB0_8;
	not.pred 	%p17, %p2;
	@%p17 bra 	$L__BB0_23;
	add.s32 	%r67, %r1, 1;
	rem.u32 	%r30, %r67, %r47;
	mov.b32 	%r89, -1;
$L__BB0_16:
	mov.u32 	%r31, %r89;
	add.s32 	%r69, %r31, %r2;
	rem.u32 	%r70, %r69, %r48;
	mad.lo.s32 	%r71, %r70, %r47, %r30;
	mul.wide.u32 	%rd10, %r71, 4;
	add.s64 	%rd11, %rd1, %rd10;
	ld.global.u32 	%r68, [%rd11];
	setp.eq.s32 	%p18, %r68, 1;
	@%p18 bra 	$L__BB0_19;
	setp.ne.s32 	%p19, %r68, 2;
	@%p19 bra 	$L__BB0_20;
	add.s32 	%r86, %r86, 1;
	add.s32 	%r81, %r81, 1;
	bra.uni 	$L__BB0_20;
$L__BB0_19:
	add.s32 	%r80, %r80, 1;
	add.s32 	%r81, %r81, 1;
$L__BB0_20:
	setp.eq.s32 	%p20, %r4, 0;
	add.s32 	%r89, %r31, 1;
	setp.lt.s32 	%p21, %r31, 1;
	setp.lt.s32 	%p22, %r81, 4;
	or.pred  	%p23, %p20, %p22;
	and.pred  	%p24, %p21, %p23;
	@%p24 bra 	$L__BB0_16;
	setp.ne.s32 	%p25, %r4, 0;
	@%p25 bra 	$L__BB0_23;
	setp.eq.s32 	%p27, %r81, 3;
	setp.lt.s32 	%p28, %r86, %r80;
	selp.b32 	%r73, 1, 2, %p28;
	selp.b32 	%r97, %r73, 0, %p27;
	bra.uni 	$L__BB0_24;
$L__BB0_23:
	add.s32 	%r72, %r81, -4;
	setp.lt.u32 	%p26, %r72, -2;
	selp.b32 	%r97, 0, %r4, %p26;
$L__BB0_24:
	cvta.to.global.u64 	%rd12, %rd2;
	mad.lo.s32 	%r74, %r47, %r2, %r1;
	mul.wide.s32 	%rd13, %r74, 4;
	add.s64 	%rd14, %rd12, %rd13;
	st.global.u32 	[%rd14], %r97;
	ret;

}


// ===== COMPILED SASS (sm_100) =====

	.target	sm_100

	.elftype	@"ET_EXEC"


//--------------------- .note.nv.tkinfo           --------------------------
	.section	.note.nv.tkinfo,"",@"SHT_NOTE"
	.sectionflags	@"SHF_NOTE_NV_TKINFO"
	.tkinfo
        /*0018*/ 	.word	0x00000002
        /*0030*/ 	.string	""
        /*0030*/ 	.string	"ptxas"
        /*0030*/ 	.string	"Cuda compilation tools, release 13.0, V13.0.88"
        /*0030*/ 	.string	"Build cuda_13.0.r13.0/compiler.36424714_0"
        /*0030*/ 	.string	"-arch sm_100 -m 64 "



//--------------------- .note.nv.cuinfo           --------------------------
	.section	.note.nv.cuinfo,"",@"SHT_NOTE"
	.sectionflags	@"SHF_NOTE_NV_CUINFO"
        /*0018*/ 	.short	0x0002
        /*001a*/ 	.short	0x0064
        /*001c*/ 	.short	0x0082
	.zero		2


//--------------------- .nv.info                  --------------------------
	.section	.nv.info,"",@"SHT_CUDA_INFO"
	.align	4


	//----- nvinfo : EIATTR_REGCOUNT
	.align		4
        /*0000*/ 	.byte	0x04, 0x2f
        /*0002*/ 	.short	(.L_1 - .L_0)
	.align		4
.L_0:
        /*0004*/ 	.word	index@(_Z11life_kernelPiS_ii)
        /*0008*/ 	.word	0x00000014


	//----- nvinfo : EIATTR_FRAME_SIZE
	.align		4
.L_1:
        /*000c*/ 	.byte	0x04, 0x11
        /*000e*/ 	.short	(.L_3 - .L_2)
	.align		4
.L_2:
        /*0010*/ 	.word	index@(_Z11life_kernelPiS_ii)
        /*0014*/ 	.word	0x00000000


	//----- nvinfo : EIATTR_MIN_STACK_SIZE
	.align		4
.L_3:
        /*0018*/ 	.byte	0x04, 0x12
        /*001a*/ 	.short	(.L_5 - .L_4)
	.align		4
.L_4:
        /*001c*/ 	.word	index@(_Z11life_kernelPiS_ii)
        /*0020*/ 	.word	0x00000000
.L_5:


//--------------------- .nv.compat                --------------------------
	.section	.nv.compat,"",@"SHT_CUDA_COMPAT_INFO"
	.align	4
        /*0000*/ 	.byte	0x02, 0x09, 0x00, 0x00, 0x02, 0x02, 0x01, 0x00, 0x02, 0x05, 0x05, 0x00, 0x03, 0x07, 0x01, 0x01
        /*0010*/ 	.byte	0x02, 0x03, 0x00, 0x00, 0x02, 0x06, 0x01, 0x00, 0x04, 0x0b, 0x08, 0x00, 0x09, 0x00, 0x00, 0x00
        /*0020*/ 	.byte	0x00, 0x00, 0x00, 0x00


//--------------------- .nv.info._Z11life_kernelPiS_ii --------------------------
	.section	.nv.info._Z11life_kernelPiS_ii,"",@"SHT_CUDA_INFO"
	.sectionflags	@""
	.align	4


	//----- nvinfo : EIATTR_CUDA_API_VERSION
	.align		4
        /*0000*/ 	.byte	0x04, 0x37
        /*0002*/ 	.short	(.L_7 - .L_6)
.L_6:
        /*0004*/ 	.word	0x00000082


	//----- nvinfo : EIATTR_KPARAM_INFO
	.align		4
.L_7:
        /*0008*/ 	.byte	0x04, 0x17
        /*000a*/ 	.short	(.L_9 - .L_8)
.L_8:
        /*000c*/ 	.word	0x00000000
        /*0010*/ 	.short	0x0003
        /*0012*/ 	.short	0x0014
        /*0014*/ 	.byte	0x00, 0xf0, 0x11, 0x00


	//----- nvinfo : EIATTR_KPARAM_INFO
	.align		4
.L_9:
        /*0018*/ 	.byte	0x04, 0x17
        /*001a*/ 	.short	(.L_11 - .L_10)
.L_10:
        /*001c*/ 	.word	0x00000000
        /*0020*/ 	.short	0x0002
        /*0022*/ 	.short	0x0010
        /*0024*/ 	.byte	0x00, 0xf0, 0x11, 0x00


	//----- nvinfo : EIATTR_KPARAM_INFO
	.align		4
.L_11:
        /*0028*/ 	.byte	0x04, 0x17
        /*002a*/ 	.short	(.L_13 - .L_12)
.L_12:
        /*002c*/ 	.word	0x00000000
        /*0030*/ 	.short	0x0001
        /*0032*/ 	.short	0x0008
        /*0034*/ 	.byte	0x00, 0xf5, 0x21, 0x00


	//----- nvinfo : EIATTR_KPARAM_INFO
	.align		4
.L_13:
        /*0038*/ 	.byte	0x04, 0x17
        /*003a*/ 	.short	(.L_15 - .L_14)
.L_14:
        /*003c*/ 	.word	0x00000000
        /*0040*/ 	.short	0x0000
        /*0042*/ 	.short	0x0000
        /*0044*/ 	.byte	0x00, 0xf5, 0x21, 0x00


	//----- nvinfo : EIATTR_SPARSE_MMA_MASK
	.align		4
.L_15:
        /*0048*/ 	.byte	0x03, 0x50
        /*004a*/ 	.short	0x0000


	//----- nvinfo : EIATTR_MAXREG_COUNT
	.align		4
        /*004c*/ 	.byte	0x03, 0x1b
        /*004e*/ 	.short	0x00ff


	//----- nvinfo : EIATTR_MERCURY_ISA_VERSION
	.align		4
        /*0050*/ 	.byte	0x03, 0x5f
        /*0052*/ 	.short	0x0101


	//----- nvinfo : EIATTR_VRC_CTA_INIT_COUNT
	.align		4
        /*0054*/ 	.byte	0x02, 0x4a
	.zero		1
	.zero		1


	//----- nvinfo : EIATTR_EXIT_INSTR_OFFSETS
	.align		4
        /*0058*/ 	.byte	0x04, 0x1c
        /*005a*/ 	.short	(.L_17 - .L_16)


	//   ....[0]....
.L_16:
        /*005c*/ 	.word	0x00000da0


	//----- nvinfo : EIATTR_CRS_STACK_SIZE
	.align		4
.L_17:
        /*0060*/ 	.byte	0x04, 0x1e
        /*0062*/ 	.short	(.L_19 - .L_18)
.L_18:
        /*0064*/ 	.word	0x00000000


	//----- nvinfo : EIATTR_CBANK_PARAM_SIZE
	.align		4
.L_19:
        /*0068*/ 	.byte	0x03, 0x19
        /*006a*/ 	.short	0x0018


	//----- nvinfo : EIATTR_PARAM_CBANK
	.align		4
        /*006c*/ 	.byte	0x04, 0x0a
        /*006e*/ 	.short	(.L_21 - .L_20)
	.align		4
.L_20:
        /*0070*/ 	.word	index@(.nv.constant0._Z11life_kernelPiS_ii)
        /*0074*/ 	.short	0x0380
        /*0076*/ 	.short	0x0018


	//----- nvinfo : EIATTR_SW_WAR
	.align		4
.L_21:
        /*0078*/ 	.byte	0x04, 0x36
        /*007a*/ 	.short	(.L_23 - .L_22)
.L_22:
        /*007c*/ 	.word	0x00000008
.L_23:


//--------------------- .nv.callgraph             --------------------------
	.section	.nv.callgraph,"",@"SHT_CUDA_CALLGRAPH"
	.align	4
	.sectionentsize	8
	.align		4
        /*0000*/ 	.word	0x00000000
	.align		4
        /*0004*/ 	.word	0xffffffff
	.align		4
        /*0008*/ 	.word	0x00000000
	.align		4
        /*000c*/ 	.word	0xfffffffe
	.align		4
        /*0010*/ 	.word	0x00000000
	.align		4
        /*0014*/ 	.word	0xfffffffd
	.align		4
        /*0018*/ 	.word	0x00000000
	.align		4
        /*001c*/ 	.word	0xfffffffc


//--------------------- .text._Z11life_kernelPiS_ii --------------------------
	.section	.text._Z11life_kernelPiS_ii,"ax",@progbits
	.align	128
        .global         _Z11life_kernelPiS_ii
        .type           _Z11life_kernelPiS_ii,@function
        .size           _Z11life_kernelPiS_ii,(.L_x_19 - _Z11life_kernelPiS_ii)
        .other          _Z11life_kernelPiS_ii,@"STO_CUDA_ENTRY STV_DEFAULT"
_Z11life_kernelPiS_ii:
.text._Z11life_kernelPiS_ii:
[----:B------:R-:W-:Y:S08]  /*0000*/  LDC R1, c[0x0][0x37c] ;  /* 0x0000df00ff017b82 */ /* 0x000ff00000000800 */
[----:B------:R-:W0:Y:S01]  /*0010*/  LDC.64 R4, c[0x0][0x390] ;  /* 0x0000e400ff047b82 */ /* 0x000e220000000a00 */
[----:B------:R-:W1:Y:S01]  /*0020*/  S2R R10, SR_TID.X ;  /* 0x00000000000a7919 */ /* 0x000e620000002100 */
[----:B------:R-:W2:Y:S06]  /*0030*/  LDCU.64 UR8, c[0x0][0x390] ;  /* 0x00007200ff0877ac */ /* 0x000eac0008000a00 */
[----:B------:R-:W1:Y:S08]  /*0040*/  S2UR UR4, SR_CTAID.X ;  /* 0x00000000000479c3 */ /* 0x000e700000002500 */
[----:B------:R-:W1:Y:S01]  /*0050*/  LDC R9, c[0x0][0x360] ;  /* 0x0000d800ff097b82 */ /* 0x000e620000000800 */
[----:B0-----:R-:W0:Y:S07]  /*0060*/  I2F.U32.RP R8, R5 ;  /* 0x0000000500087306 */ /* 0x001e2e0000209000 */
[----:B------:R-:W3:Y:S01]  /*0070*/  S2UR UR6, SR_CTAID.Y ;  /* 0x00000000000679c3 */ /* 0x000ee20000002600 */
[----:B------:R-:W-:Y:S01]  /*0080*/  LOP3.LUT R12, RZ, R4, RZ, 0x33, !PT ;  /* 0x00000004ff0c7212 */ /* 0x000fe200078e33ff */
[----:B------:R-:W4:Y:S08]  /*0090*/  I2F.U32.RP R0, R4 ;  /* 0x0000000400007306 */ /* 0x000f300000209000 */
[----:B0-----:R-:W0:Y:S08]  /*00a0*/  MUFU.RCP R8, R8 ;  /* 0x0000000800087308 */ /* 0x001e300000001000 */
[----:B----4-:R-:W4:Y:S01]  /*00b0*/  MUFU.RCP R0, R0 ;  /* 0x0000000000007308 */ /* 0x010f220000001000 */
[----:B0-----:R-:W-:-:S07]  /*00c0*/  VIADD R2, R8, 0xffffffe ;  /* 0x0ffffffe08027836 */ /* 0x001fce0000000000 */
[----:B------:R0:W2:Y:S01]  /*00d0*/  F2I.FTZ.U32.TRUNC.NTZ R3, R2 ;  /* 0x0000000200037305 */ /* 0x0000a2000021f000 */
[----:B----4-:R-:W-:-:S07]  /*00e0*/  VIADD R6, R0, 0xffffffe ;  /* 0x0ffffffe00067836 */ /* 0x010fce0000000000 */
[----:B------:R4:W1:Y:S01]  /*00f0*/  F2I.FTZ.U32.TRUNC.NTZ R7, R6 ;  /* 0x0000000600077305 */ /* 0x000862000021f000 */
[----:B0-----:R-:W-:Y:S01]  /*0100*/  IMAD.MOV.U32 R2, RZ, RZ, RZ ;  /* 0x000000ffff027224 */ /* 0x001fe200078e00ff */
[----:B--2---:R-:W-:Y:S01]  /*0110*/  IADD3 R0, PT, PT, RZ, -R3, RZ ;  /* 0x80000003ff007210 */ /* 0x004fe20007ffe0ff */
[----:B----4-:R-:W-:-:S04]  /*0120*/  HFMA2 R6, -RZ, RZ, 0, 0 ;  /* 0x00000000ff067431 */ /* 0x010fc800000001ff */
[----:B------:R-:W-:Y:S02]  /*0130*/  IMAD R13, R0, R5, RZ ;  /* 0x00000005000d7224 */ /* 0x000fe400078e02ff */
[----:B-1----:R-:W-:Y:S02]  /*0140*/  IMAD.MOV R11, RZ, RZ, -R7 ;  /* 0x000000ffff0b7224 */ /* 0x002fe400078e0a07 */
[----:B------:R-:W-:-:S04]  /*0150*/  IMAD.HI.U32 R2, R3, R13, R2 ;  /* 0x0000000d03027227 */ /* 0x000fc800078e0002 */
[----:B------:R-:W-:Y:S02]  /*0160*/  IMAD R11, R11, R4, RZ ;  /* 0x000000040b0b7224 */ /* 0x000fe400078e02ff */
[----:B------:R-:W-:Y:S01]  /*0170*/  IMAD R3, R9, UR4, R10 ;  /* 0x0000000409037c24 */ /* 0x000fe2000f8e020a */
[----:B------:R-:W0:Y:S01]  /*0180*/  LDCU.64 UR4, c[0x0][0x358] ;  /* 0x00006b00ff0477ac */ /* 0x000e220008000a00 */
[----:B------:R-:W-:Y:S02]  /*0190*/  IMAD.HI.U32 R6, R7, R11, R6 ;  /* 0x0000000b07067227 */ /* 0x000fe400078e0006 */
[----:B------:R-:W1:Y:S02]  /*01a0*/  LDC.64 R10, c[0x0][0x380] ;  /* 0x0000e000ff0a7b82 */ /* 0x000e640000000a00 */
[----:B---3--:R-:W-:-:S04]  /*01b0*/  IMAD.HI.U32 R7, R2, UR6, RZ ;  /* 0x0000000602077c27 */ /* 0x008fc8000f8e00ff */
[----:B------:R-:W-:-:S04]  /*01c0*/  IMAD.HI.U32 R0, R6, R3, RZ ;  /* 0x0000000306007227 */ /* 0x000fc800078e00ff */
[----:B------:R-:W-:Y:S02]  /*01d0*/  IMAD.MOV R8, RZ, RZ, -R7 ;  /* 0x000000ffff087224 */ /* 0x000fe400078e0a07 */
[----:B------:R-:W-:Y:S02]  /*01e0*/  IMAD.MOV R7, RZ, RZ, -R0 ;  /* 0x000000ffff077224 */ /* 0x000fe400078e0a00 */
[----:B------:R-:W-:Y:S01]  /*01f0*/  IMAD R0, R5, R8, UR6 ;  /* 0x0000000605007e24 */ /* 0x000fe2000f8e0208 */
[----:B------:R-:W-:Y:S01]  /*0200*/  LOP3.LUT R8, RZ, R5, RZ, 0x33, !PT ;  /* 0x00000005ff087212 */ /* 0x000fe200078e33ff */
[----:B------:R-:W-:-:S03]  /*0210*/  IMAD R7, R4, R7, R3 ;  /* 0x0000000704077224 */ /* 0x000fc600078e0203 */
[----:B------:R-:W-:Y:S02]  /*0220*/  ISETP.GE.U32.AND P1, PT, R0, R5, PT ;  /* 0x000000050000720c */ /* 0x000fe40003f26070 */
[----:B------:R-:W-:-:S11]  /*0230*/  ISETP.GE.U32.AND P0, PT, R7, R4, PT ;  /* 0x000000040700720c */ /* 0x000fd60003f06070 */
[-C--:B------:R-:W-:Y:S02]  /*0240*/  @P1 IADD3 R0, PT, PT, R0, -R5.reuse, RZ ;  /* 0x8000000500001210 */ /* 0x080fe40007ffe0ff */
[----:B------:R-:W-:Y:S01]  /*0250*/  @P0 IMAD.IADD R7, R7, 0x1, -R4 ;  /* 0x0000000107070824 */ /* 0x000fe200078e0a04 */
[----:B------:R-:W-:Y:S02]  /*0260*/  ISETP.NE.U32.AND P1, PT, R5, RZ, PT ;  /* 0x000000ff0500720c */ /* 0x000fe40003f25070 */
[----:B------:R-:W-:Y:S02]  /*0270*/  ISETP.GE.U32.AND P2, PT, R0, R5, PT ;  /* 0x000000050000720c */ /* 0x000fe40003f46070 */
[----:B------:R-:W-:-:S11]  /*0280*/  ISETP.GE.U32.AND P0, PT, R7, R4, PT ;  /* 0x000000040700720c */ /* 0x000fd60003f06070 */
[----:B------:R-:W-:Y:S01]  /*0290*/  @P2 IMAD.IADD R0, R0, 0x1, -R5 ;  /* 0x0000000100002824 */ /* 0x000fe200078e0a05 */
[----:B------:R-:W-:Y:S02]  /*02a0*/  ISETP.NE.U32.AND P2, PT, R4, RZ, PT ;  /* 0x000000ff0400720c */ /* 0x000fe40003f45070 */
[----:B------:R-:W-:Y:S02]  /*02b0*/  @P0 IADD3 R7, PT, PT, R7, -R4, RZ ;  /* 0x8000000407070210 */ /* 0x000fe40007ffe0ff */
[----:B------:R-:W-:Y:S02]  /*02c0*/  SEL R0, R8, R0, !P1 ;  /* 0x0000000008007207 */ /* 0x000fe40004800000 */
[----:B------:R-:W-:-:S05]  /*02d0*/  SEL R5, R12, R7, !P2 ;  /* 0x000000070c057207 */ /* 0x000fca0005000000 */
[----:B------:R-:W-:-:S04]  /*02e0*/  IMAD R7, R0, R4, R5 ;  /* 0x0000000400077224 */ /* 0x000fc800078e0205 */
[----:B-1----:R-:W-:-:S04]  /*02f0*/  IMAD.WIDE.U32 R10, R7, 0x4, R10 ;  /* 0x00000004070a7825 */ /* 0x002fc800078e000a */
[----:B------:R-:W-:Y:S01]  /*0300*/  VIADD R7, R3, 0xffffffff ;  /* 0xffffffff03077836 */ /* 0x000fe20000000000 */
[----:B0-----:R0:W5:Y:S01]  /*0310*/  LDG.E R0, desc[UR4][R10.64] ;  /* 0x000000040a007981 */ /* 0x001162000c1e1900 */
[----:B------:R-:W-:Y:S01]  /*0320*/  BSSY.RECONVERGENT B0, `(.L_x_0) ;  /* 0x000002a000007945 */ /* 0x000fe20003800200 */
[----:B------:R-:W-:Y:S01]  /*0330*/  MOV R14, 0xffffffff ;  /* 0xffffffff000e7802 */ /* 0x000fe20000000f00 */
[----:B------:R-:W-:-:S04]  /*0340*/  IMAD.HI.U32 R6, R6, R7, RZ ;  /* 0x0000000706067227 */ /* 0x000fc800078e00ff */
[----:B------:R-:W-:Y:S02]  /*0350*/  IMAD.MOV R6, RZ, RZ, -R6 ;  /* 0x000000ffff067224 */ /* 0x000fe400078e0a06 */
[----:B0-----:R-:W-:Y:S02]  /*0360*/  IMAD.MOV.U32 R10, RZ, RZ, RZ ;  /* 0x000000ffff0a7224 */ /* 0x001fe400078e00ff */
[----:B------:R-:W-:Y:S02]  /*0370*/  IMAD R9, R4, R6, R7 ;  /* 0x0000000604097224 */ /* 0x000fe400078e0207 */
[----:B------:R-:W0:Y:S03]  /*0380*/  LDC.64 R6, c[0x0][0x380] ;  /* 0x0000e000ff067b82 */ /* 0x000e260000000a00 */
[----:B------:R-:W-:-:S13]  /*0390*/  ISETP.GE.U32.AND P0, PT, R9, R4, PT ;  /* 0x000000040900720c */ /* 0x000fda0003f06070 */
[----:B------:R-:W-:-:S04]  /*03a0*/  @P0 IADD3 R9, PT, PT, R9, -R4, RZ ;  /* 0x8000000409090210 */ /* 0x000fc80007ffe0ff */
[----:B------:R-:W-:-:S13]  /*03b0*/  ISETP.GE.U32.AND P0, PT, R9, R4, PT ;  /* 0x000000040900720c */ /* 0x000fda0003f06070 */
[----:B------:R-:W-:Y:S02]  /*03c0*/  @P0 IMAD.IADD R9, R9, 0x1, -R4 ;  /* 0x0000000109090824 */ /* 0x000fe400078e0a04 */
[----:B------:R-:W-:-:S03]  /*03d0*/  IMAD.MOV.U32 R4, RZ, RZ, RZ ;  /* 0x000000ffff047224 */ /* 0x000fc600078e00ff */
[----:B------:R-:W-:Y:S01]  /*03e0*/  SEL R11, R12, R9, !P2 ;  /* 0x000000090c0b7207 */ /* 0x000fe20005000000 */
[----:B------:R-:W-:-:S07]  /*03f0*/  IMAD.MOV.U32 R9, RZ, RZ, RZ ;  /* 0x000000ffff097224 */ /* 0x000fce00078e00ff */
.L_x_4:
[----:B------:R-:W-:-:S05]  /*0400*/  IADD3 R13, PT, PT, R14, UR6, RZ ;  /* 0x000000060e0d7c10 */ /* 0x000fca000fffe0ff */
[----:B------:R-:W-:-:S04]  /*0410*/  IMAD.HI.U32 R12, R2, R13, RZ ;  /* 0x0000000d020c7227 */ /* 0x000fc800078e00ff */
[----:B------:R-:W-:-:S04]  /*0420*/  IMAD.MOV R12, RZ, RZ, -R12 ;  /* 0x000000ffff0c7224 */ /* 0x000fc800078e0a0c */
[----:B------:R-:W-:-:S05]  /*0430*/  IMAD R13, R12, UR9, R13 ;  /* 0x000000090c0d7c24 */ /* 0x000fca000f8e020d */
[----:B------:R-:W-:-:S13]  /*0440*/  ISETP.GE.U32.AND P0, PT, R13, UR9, PT ;  /* 0x000000090d007c0c */ /* 0x000fda000bf06070 */
[----:B------:R-:W-:-:S05]  /*0450*/  @P0 VIADD R13, R13, -UR9 ;  /* 0x800000090d0d0c36 */ /* 0x000fca0008000000 */
[----:B------:R-:W-:-:S13]  /*0460*/  ISETP.GE.U32.AND P0, PT, R13, UR9, PT ;  /* 0x000000090d007c0c */ /* 0x000fda000bf06070 */
[----:B------:R-:W-:-:S04]  /*0470*/  @P0 IADD3 R13, PT, PT, R13, -UR9, RZ ;  /* 0x800000090d0d0c10 */ /* 0x000fc8000fffe0ff */
[----:B------:R-:W-:-:S05]  /*0480*/  SEL R12, R8, R13, !P1 ;  /* 0x0000000d080c7207 */ /* 0x000fca0004800000 */
[----:B------:R-:W-:-:S04]  /*0490*/  IMAD R13, R12, UR8, R11 ;  /* 0x000000080c0d7c24 */ /* 0x000fc8000f8e020b */
[----:B0-----:R-:W-:-:S06]  /*04a0*/  IMAD.WIDE.U32 R12, R13, 0x4, R6 ;  /* 0x000000040d0c7825 */ /* 0x001fcc00078e0006 */
[----:B------:R-:W2:Y:S01]  /*04b0*/  LDG.E R12, desc[UR4][R12.64] ;  /* 0x000000040c0c7981 */ /* 0x000ea2000c1e1900 */
[----:B------:R-:W-:Y:S01]  /*04c0*/  BSSY.RECONVERGENT B1, `(.L_x_1) ;  /* 0x000000a000017945 */ /* 0x000fe20003800200 */
[----:B--2---:R-:W-:-:S13]  /*04d0*/  ISETP.NE.AND P0, PT, R12, 0x2, PT ;  /* 0x000000020c00780c */ /* 0x004fda0003f05270 */
[----:B------:R-:W-:Y:S05]  /*04e0*/  @!P0 BRA `(.L_x_2) ;  /* 0x0000000000148947 */ /* 0x000fea0003800000 */
[----:B------:R-:W-:-:S13]  /*04f0*/  ISETP.NE.AND P0, PT, R12, 0x1, PT ;  /* 0x000000010c00780c */ /* 0x000fda0003f05270 */
[----:B------:R-:W-:Y:S05]  /*0500*/  @P0 BRA `(.L_x_3) ;  /* 0x0000000000140947 */ /* 0x000fea0003800000 */
[----:B------:R-:W-:Y:S02]  /*0510*/  VIADD R9, R9, 0x1 ;  /* 0x0000000109097836 */ /* 0x000fe40000000000 */
[----:B------:R-:W-:Y:S01]  /*0520*/  VIADD R4, R4, 0x1 ;  /* 0x0000000104047836 */ /* 0x000fe20000000000 */
[----:B------:R-:W-:Y:S06]  /*0530*/  BRA `(.L_x_3) ;  /* 0x0000000000087947 */ /* 0x000fec0003800000 */
.L_x_2:
[----:B------:R-:W-:Y:S01]  /*0540*/  IADD3 R10, PT, PT, R10, 0x1, RZ ;  /* 0x000000010a0a7810 */ /* 0x000fe20007ffe0ff */
[----:B------:R-:W-:-:S07]  /*0550*/  VIADD R4, R4, 0x1 ;  /* 0x0000000104047836 */ /* 0x000fce0000000000 */
.L_x_3:
[----:B------:R-:W-:Y:S05]  /*0560*/  BSYNC.RECONVERGENT B1 ;  /* 0x0000000000017941 */ /* 0x000fea0003800200 */
.L_x_1:
[----:B------:R-:W-:Y:S02]  /*0570*/  ISETP.GE.AND P0, PT, R4, 0x4, PT ;  /* 0x000000040400780c */ /* 0x000fe40003f06270 */
[C---:B------:R-:W-:Y:S01]  /*0580*/  ISETP.LT.AND P2, PT, R14.reuse, 0x1, PT ;  /* 0x000000010e00780c */ /* 0x040fe20003f41270 */
[----:B------:R-:W-:Y:S01]  /*0590*/  VIADD R14, R14, 0x1 ;  /* 0x000000010e0e7836 */ /* 0x000fe20000000000 */
[----:B-----5:R-:W-:-:S13]  /*05a0*/  ISETP.EQ.OR P0, PT, R0, RZ, !P0 ;  /* 0x000000ff0000720c */ /* 0x020fda0004702670 */
[----:B------:R-:W-:Y:S05]  /*05b0*/  @P0 BRA P2, `(.L_x_4) ;  /* 0xfffffffc00900947 */ /* 0x000fea000103ffff */
[----:B------:R-:W-:Y:S05]  /*05c0*/  BSYNC.RECONVERGENT B0 ;  /* 0x0000000000007941 */ /* 0x000fea0003800200 */
.L_x_0:
[----:B------:R-:W0:Y:S01]  /*05d0*/  LDCU.64 UR8, c[0x0][0x390] ;  /* 0x00007200ff0877ac */ /* 0x000e220008000a00 */
[----:B------:R-:W-:Y:S04]  /*05e0*/  BSSY.RECONVERGENT B0, `(.L_x_5) ;  /* 0x0000076000007945 */ /* 0x000fe80003800200 */
[----:B------:R-:W-:Y:S05]  /*05f0*/  @!P0 BRA `(.L_x_6) ;  /* 0x0000000400c48947 */ /* 0x000fea0003800000 */
[----:B------:R-:W1:Y:S01]  /*0600*/  LDC.64 R6, c[0x0][0x380] ;  /* 0x0000e000ff067b82 */ /* 0x000e620000000a00 */
[----:B------:R-:W-:Y:S01]  /*0610*/  BSSY.RECONVERGENT B1, `(.L_x_7) ;  /* 0x0000029000017945 */ /* 0x000fe20003800200 */
[----:B------:R-:W-:-:S07]  /*0620*/  MOV R2, 0xffffffff ;  /* 0xffffffff00027802 */ /* 0x000fce0000000f00 */
.L_x_11:
[----:B------:R-:W-:Y:S01]  /*0630*/  ISETP.NE.AND P0, PT, R2, RZ, PT ;  /* 0x000000ff0200720c */ /* 0x000fe20003f05270 */
[----:B------:R-:W-:-:S12]  /*0640*/  BSSY.RECONVERGENT B2, `(.L_x_8) ;  /* 0x0000020000027945 */ /* 0x000fd80003800200 */
[----:B------:R-:W-:Y:S05]  /*0650*/  @!P0 BRA `(.L_x_9) ;  /* 0x0000000000788947 */ /* 0x000fea0003800000 */
[----:B0-----:R-:W0:Y:S01]  /*0660*/  I2F.U32.RP R14, UR9 ;  /* 0x00000009000e7d06 */ /* 0x001e220008209000 */
[----:B------:R-:W-:Y:S01]  /*0670*/  VIADD R8, R2, UR6 ;  /* 0x0000000602087c36 */ /* 0x000fe20008000000 */
[----:B------:R-:W-:-:S06]  /*0680*/  ISETP.NE.U32.AND P1, PT, RZ, UR9, PT ;  /* 0x00000009ff007c0c */ /* 0x000fcc000bf25070 */
[----:B0-----:R-:W0:Y:S02]  /*0690*/  MUFU.RCP R14, R14 ;  /* 0x0000000e000e7308 */ /* 0x001e240000001000 */
[----:B0-----:R-:W-:-:S06]  /*06a0*/  VIADD R12, R14, 0xffffffe ;  /* 0x0ffffffe0e0c7836 */ /* 0x001fcc0000000000 */
[----:B------:R0:W2:Y:S02]  /*06b0*/  F2I.FTZ.U32.TRUNC.NTZ R13, R12 ;  /* 0x0000000c000d7305 */ /* 0x0000a4000021f000 */
[----:B0-----:R-:W-:Y:S02]  /*06c0*/  HFMA2 R12, -RZ, RZ, 0, 0 ;  /* 0x00000000ff0c7431 */ /* 0x001fe400000001ff */
[----:B--2---:R-:W-:-:S04]  /*06d0*/  IMAD.MOV R11, RZ, RZ, -R13 ;  /* 0x000000ffff0b7224 */ /* 0x004fc800078e0a0d */
[----:B------:R-:W-:-:S04]  /*06e0*/  IMAD R11, R11, UR9, RZ ;  /* 0x000000090b0b7c24 */ /* 0x000fc8000f8e02ff */
[----:B------:R-:W-:-:S06]  /*06f0*/  IMAD.HI.U32 R11, R13, R11, R12 ;  /* 0x0000000b0d0b7227 */ /* 0x000fcc00078e000c */
[----:B------:R-:W-:-:S04]  /*0700*/  IMAD.HI.U32 R11, R11, R8, RZ ;  /* 0x000000080b0b7227 */ /* 0x000fc800078e00ff */
[----:B------:R-:W-:-:S04]  /*0710*/  IMAD.MOV R11, RZ, RZ, -R11 ;  /* 0x000000ffff0b7224 */ /* 0x000fc800078e0a0b */
[----:B------:R-:W-:-:S05]  /*0720*/  IMAD R8, R11, UR9, R8 ;  /* 0x000000090b087c24 */ /* 0x000fca000f8e0208 */
[----:B------:R-:W-:-:S13]  /*0730*/  ISETP.GE.U32.AND P0, PT, R8, UR9, PT ;  /* 0x0000000908007c0c */ /* 0x000fda000bf06070 */
[----:B------:R-:W-:-:S04]  /*0740*/  @P0 IADD3 R8, PT, PT, R8, -UR9, RZ ;  /* 0x8000000908080c10 */ /* 0x000fc8000fffe0ff */
[----:B------:R-:W-:-:S13]  /*0750*/  ISETP.GE.U32.AND P0, PT, R8, UR9, PT ;  /* 0x0000000908007c0c */ /* 0x000fda000bf06070 */
[----:B------:R-:W-:Y:S01]  /*0760*/  @P0 VIADD R8, R8, -UR9 ;  /* 0x8000000908080c36 */ /* 0x000fe20008000000 */
[----:B------:R-:W-:-:S05]  /*0770*/  @!P1 LOP3.LUT R8, RZ, UR9, RZ, 0x33, !PT ;  /* 0x00000009ff089c12 */ /* 0x000fca000f8e33ff */
[----:B------:R-:W-:-:S04]  /*0780*/  IMAD R13, R8, UR8, R5 ;  /* 0x00000008080d7c24 */ /* 0x000fc8000f8e0205 */
[----:B-1----:R-:W-:-:S06]  /*0790*/  IMAD.WIDE.U32 R12, R13, 0x4, R6 ;  /* 0x000000040d0c7825 */ /* 0x002fcc00078e0006 */
[----:B------:R-:W2:Y:S02]  /*07a0*/  LDG.E R12, desc[UR4][R12.64] ;  /* 0x000000040c0c7981 */ /* 0x000ea4000c1e1900 */
[----:B--2---:R-:W-:-:S13]  /*07b0*/  ISETP.NE.AND P0, PT, R12, 0x1, PT ;  /* 0x000000010c00780c */ /* 0x004fda0003f05270 */
[----:B------:R-:W-:Y:S05]  /*07c0*/  @!P0 BRA `(.L_x_10) ;  /* 0x0000000000148947 */ /* 0x000fea0003800000 */
[----:B------:R-:W-:-:S13]  /*07d0*/  ISETP.NE.AND P0, PT, R12, 0x2, PT ;  /* 0x000000020c00780c */ /* 0x000fda0003f05270 */
[----:B------:R-:W-:Y:S05]  /*07e0*/  @P0 BRA `(.L_x_9) ;  /* 0x0000000000140947 */ /* 0x000fea0003800000 */
[----:B------:R-:W-:Y:S01]  /*07f0*/  VIADD R10, R10, 0x1 ;  /* 0x000000010a0a7836 */ /* 0x000fe20000000000 */
[----:B------:R-:W-:Y:S01]  /*0800*/  IADD3 R4, PT, PT, R4, 0x1, RZ ;  /* 0x0000000104047810 */ /* 0x000fe20007ffe0ff */
[----:B------:R-:W-:Y:S06]  /*0810*/  BRA `(.L_x_9) ;  /* 0x0000000000087947 */ /* 0x000fec0003800000 */
.L_x_10:
[----:B------:R-:W-:Y:S02]  /*0820*/  VIADD R9, R9, 0x1 ;  /* 0x0000000109097836 */ /* 0x000fe40000000000 */
[----:B------:R-:W-:-:S07]  /*0830*/  VIADD R4, R4, 0x1 ;  /* 0x0000000104047836 */ /* 0x000fce0000000000 */
.L_x_9:
[----:B0-----:R-:W-:Y:S05]  /*0840*/  BSYNC.RECONVERGENT B2 ;  /* 0x0000000000027941 */ /* 0x001fea0003800200 */
.L_x_8:
[----:B------:R-:W-:Y:S02]  /*0850*/  ISETP.GE.AND P0, PT, R4, 0x4, PT ;  /* 0x000000040400780c */ /* 0x000fe40003f06270 */
[----:B------:R-:W-:Y:S02]  /*0860*/  ISETP.LT.AND P1, PT, R2, 0x1, PT ;  /* 0x000000010200780c */ /* 0x000fe40003f21270 */
[----:B------:R-:W-:Y:S02]  /*0870*/  ISETP.EQ.OR P0, PT, R0, RZ, !P0 ;  /* 0x000000ff0000720c */ /* 0x000fe40004702670 */
[----:B------:R-:W-:-:S11]  /*0880*/  IADD3 R2, PT, PT, R2, 0x1, RZ ;  /* 0x0000000102027810 */ /* 0x000fd60007ffe0ff */
[----:B------:R-:W-:Y:S05]  /*0890*/  @P0 BRA P1, `(.L_x_11) ;  /* 0xfffffffc00640947 */ /* 0x000fea000083ffff */
[----:B------:R-:W-:Y:S05]  /*08a0*/  BSYNC.RECONVERGENT B1 ;  /* 0x0000000000017941 */ /* 0x000fea0003800200 */
.L_x_7:
[----:B------:R-:W-:Y:S05]  /*08b0*/  @!P0 BRA `(.L_x_6) ;  /* 0x0000000400148947 */ /* 0x000fea0003800000 */
[----:B------:R-:W0:Y:S01]  /*08c0*/  LDCU.64 UR10, c[0x0][0x390] ;  /* 0x00007200ff0a77ac */ /* 0x000e220008000a00 */
[----:B------:R-:W-:Y:S01]  /*08d0*/  IADD3 R2, PT, PT, R3, 0x1, RZ ;  /* 0x0000000103027810 */ /* 0x000fe20007ffe0ff */
[----:B------:R-:W-:Y:S01]  /*08e0*/  BSSY.RECONVERGENT B1, `(.L_x_12) ;  /* 0x000003b000017945 */ /* 0x000fe20003800200 */
[----:B0-----:R-:W0:Y:S01]  /*08f0*/  I2F.U32.RP R5, UR10 ;  /* 0x0000000a00057d06 */ /* 0x001e220008209000 */
[----:B------:R-:W-:Y:S02]  /*0900*/  ISETP.NE.U32.AND P2, PT, RZ, UR10, PT ;  /* 0x0000000aff007c0c */ /* 0x000fe4000bf45070 */
[----:B------:R-:W-:Y:S02]  /*0910*/  ISETP.NE.U32.AND P1, PT, RZ, UR11, PT ;  /* 0x0000000bff007c0c */ /* 0x000fe4000bf25070 */
[----:B------:R-:W-:-:S03]  /*0920*/  LOP3.LUT R17, RZ, UR11, RZ, 0x33, !PT ;  /* 0x0000000bff117c12 */ /* 0x000fc6000f8e33ff */
[----:B------:R-:W2:Y:S08]  /*0930*/  I2F.U32.RP R8, UR11 ;  /* 0x0000000b00087d06 */ /* 0x000eb00008209000 */
[----:B0-----:R-:W1:Y:S08]  /*0940*/  MUFU.RCP R5, R5 ;  /* 0x0000000500057308 */ /* 0x001e700000001000 */
[----:B--2---:R-:W0:Y:S01]  /*0950*/  MUFU.RCP R8, R8 ;  /* 0x0000000800087308 */ /* 0x004e220000001000 */
[----:B-1----:R-:W-:-:S07]  /*0960*/  VIADD R6, R5, 0xffffffe ;  /* 0x0ffffffe05067836 */ /* 0x002fce0000000000 */
[----:B------:R1:W2:Y:S01]  /*0970*/  F2I.FTZ.U32.TRUNC.NTZ R7, R6 ;  /* 0x0000000600077305 */ /* 0x0002a2000021f000 */
[----:B0-----:R-:W-:-:S07]  /*0980*/  IADD3 R12, PT, PT, R8, 0xffffffe, RZ ;  /* 0x0ffffffe080c7810 */ /* 0x001fce0007ffe0ff */
[----:B------:R0:W3:Y:S01]  /*0990*/  F2I.FTZ.U32.TRUNC.NTZ R13, R12 ;  /* 0x0000000c000d7305 */ /* 0x0000e2000021f000 */
[----:B-1----:R-:W-:Y:S01]  /*09a0*/  IMAD.MOV.U32 R6, RZ, RZ, RZ ;  /* 0x000000ffff067224 */ /* 0x002fe200078e00ff */
[----:B--2---:R-:W-:Y:S02]  /*09b0*/  IADD3 R11, PT, PT, RZ, -R7, RZ ;  /* 0x80000007ff0b7210 */ /* 0x004fe40007ffe0ff */
[----:B0-----:R-:W-:-:S03]  /*09c0*/  MOV R12, RZ ;  /* 0x000000ff000c7202 */ /* 0x001fc60000000f00 */
[----:B------:R-:W-:-:S04]  /*09d0*/  IMAD R11, R11, UR10, RZ ;  /* 0x0000000a0b0b7c24 */ /* 0x000fc8000f8e02ff */
[----:B------:R-:W-:Y:S02]  /*09e0*/  IMAD.HI.U32 R11, R7, R11, R6 ;  /* 0x0000000b070b7227 */ /* 0x000fe400078e0006 */
[----:B------:R-:W0:Y:S04]  /*09f0*/  LDC.64 R6, c[0x0][0x380] ;  /* 0x0000e000ff067b82 */ /* 0x000e280000000a00 */
[----:B------:R-:W-:-:S04]  /*0a00*/  IMAD.HI.U32 R5, R11, R2, RZ ;  /* 0x000000020b057227 */ /* 0x000fc800078e00ff */
[----:B------:R-:W-:-:S04]  /*0a10*/  IMAD.MOV R5, RZ, RZ, -R5 ;  /* 0x000000ffff057224 */ /* 0x000fc800078e0a05 */
[----:B------:R-:W-:Y:S01]  /*0a20*/  IMAD R2, R5, UR10, R2 ;  /* 0x0000000a05027c24 */ /* 0x000fe2000f8e0202 */
[----:B---3--:R-:W-:-:S04]  /*0a30*/  IADD3 R5, PT, PT, RZ, -R13, RZ ;  /* 0x8000000dff057210 */ /* 0x008fc80007ffe0ff */
[----:B------:R-:W-:Y:S01]  /*0a40*/  ISETP.GE.U32.AND P0, PT, R2, UR10, PT ;  /* 0x0000000a02007c0c */ /* 0x000fe2000bf06070 */
[----:B------:R-:W-:-:S04]  /*0a50*/  IMAD R5, R5, UR11, RZ ;  /* 0x0000000b05057c24 */ /* 0x000fc8000f8e02ff */
[----:B------:R-:W-:-:S04]  /*0a60*/  IMAD.HI.U32 R15, R13, R5, R12 ;  /* 0x000000050d0f7227 */ /* 0x000fc800078e000c */
[----:B------:R-:W-:-:S04]  /*0a70*/  IMAD.MOV.U32 R5, RZ, RZ, -0x1 ;  /* 0xffffffffff057424 */ /* 0x000fc800078e00ff */
[----:B------:R-:W-:-:S05]  /*0a80*/  @P0 VIADD R2, R2, -UR10 ;  /* 0x8000000a02020c36 */ /* 0x000fca0008000000 */
[----:B------:R-:W-:-:S13]  /*0a90*/  ISETP.GE.U32.AND P0, PT, R2, UR10, PT ;  /* 0x0000000a02007c0c */ /* 0x000fda000bf06070 */
[----:B------:R-:W-:Y:S01]  /*0aa0*/  @P0 VIADD R2, R2, -UR10 ;  /* 0x8000000a02020c36 */ /* 0x000fe20008000000 */
[----:B0-----:R-:W-:-:S07]  /*0ab0*/  @!P2 LOP3.LUT R2, RZ, UR10, RZ, 0x33, !PT ;  /* 0x0000000aff02ac12 */ /* 0x001fce000f8e33ff */
.L_x_16:
[----:B------:R-:W0:Y:S01]  /*0ac0*/  LDCU.64 UR10, c[0x0][0x390] ;  /* 0x00007200ff0a77ac */ /* 0x000e220008000a00 */
[----:B------:R-:W-:-:S05]  /*0ad0*/  IADD3 R8, PT, PT, R5, UR6, RZ ;  /* 0x0000000605087c10 */ /* 0x000fca000fffe0ff */
[----:B------:R-:W-:-:S04]  /*0ae0*/  IMAD.HI.U32 R11, R15, R8, RZ ;  /* 0x000000080f0b7227 */ /* 0x000fc800078e00ff */
[----:B------:R-:W-:-:S04]  /*0af0*/  IMAD.MOV R11, RZ, RZ, -R11 ;  /* 0x000000ffff0b7224 */ /* 0x000fc800078e0a0b */
[----:B0-----:R-:W-:-:S05]  /*0b00*/  IMAD R8, R11, UR11, R8 ;  /* 0x0000000b0b087c24 */ /* 0x001fca000f8e0208 */
[----:B------:R-:W-:-:S13]  /*0b10*/  ISETP.GE.U32.AND P0, PT, R8, UR11, PT ;  /* 0x0000000b08007c0c */ /* 0x000fda000bf06070 */
[----:B------:R-:W-:-:S04]  /*0b20*/  @P0 IADD3 R8, PT, PT, R8, -UR11, RZ ;  /* 0x8000000b08080c10 */ /* 0x000fc8000fffe0ff */
[----:B------:R-:W-:-:S13]  /*0b30*/  ISETP.GE.U32.AND P0, PT, R8, UR11, PT ;  /* 0x0000000b08007c0c */ /* 0x000fda000bf06070 */
[----:B------:R-:W-:-:S05]  /*0b40*/  @P0 VIADD R8, R8, -UR11 ;  /* 0x8000000b08080c36 */ /* 0x000fca0008000000 */
[----:B------:R-:W-:-:S05]  /*0b50*/  SEL R11, R17, R8, !P1 ;  /* 0x00000008110b7207 */ /* 0x000fca0004800000 */
[----:B------:R-:W-:-:S04]  /*0b60*/  IMAD R11, R11, UR10, R2 ;  /* 0x0000000a0b0b7c24 */ /* 0x000fc8000f8e0202 */
[----:B------:R-:W-:-:S06]  /*0b70*/  IMAD.WIDE.U32 R12, R11, 0x4, R6 ;  /* 0x000000040b0c7825 */ /* 0x000fcc00078e0006 */
[----:B------:R-:W2:Y:S01]  /*0b80*/  LDG.E R12, desc[UR4][R12.64] ;  /* 0x000000040c0c7981 */ /* 0x000ea2000c1e1900 */
[----:B------:R-:W-:Y:S01]  /*0b90*/  BSSY.RECONVERGENT B2, `(.L_x_13) ;  /* 0x000000a000027945 */ /* 0x000fe20003800200 */
[----:B--2---:R-:W-:-:S13]  /*0ba0*/  ISETP.NE.AND P0, PT, R12, 0x1, PT ;  /* 0x000000010c00780c */ /* 0x004fda0003f05270 */
[----:B------:R-:W-:Y:S05]  /*0bb0*/  @!P0 BRA `(.L_x_14) ;  /* 0x0000000000148947 */ /* 0x000fea0003800000 */
[----:B------:R-:W-:-:S13]  /*0bc0*/  ISETP.NE.AND P0, PT, R12, 0x2, PT ;  /* 0x000000020c00780c */ /* 0x000fda0003f05270 */
[----:B------:R-:W-:Y:S05]  /*0bd0*/  @P0 BRA `(.L_x_15) ;  /* 0x0000000000140947 */ /* 0x000fea0003800000 */
[----:B------:R-:W-:Y:S01]  /*0be0*/  IADD3 R10, PT, PT, R10, 0x1, RZ ;  /* 0x000000010a0a7810 */ /* 0x000fe20007ffe0ff */
[----:B------:R-:W-:Y:S01]  /*0bf0*/  VIADD R4, R4, 0x1 ;  /* 0x0000000104047836 */ /* 0x000fe20000000000 */
[----:B------:R-:W-:Y:S06]  /*0c00*/  BRA `(.L_x_15) ;  /* 0x0000000000087947 */ /* 0x000fec0003800000 */
.L_x_14:
[----:B------:R-:W-:Y:S01]  /*0c10*/  IADD3 R9, PT, PT, R9, 0x1, RZ ;  /* 0x0000000109097810 */ /* 0x000fe20007ffe0ff */
[----:B------:R-:W-:-:S07]  /*0c20*/  VIADD R4, R4, 0x1 ;  /* 0x0000000104047836 */ /* 0x000fce0000000000 */
.L_x_15:
[----:B------:R-:W-:Y:S05]  /*0c30*/  BSYNC.RECONVERGENT B2 ;  /* 0x0000000000027941 */ /* 0x000fea0003800200 */
.L_x_13:
[----:B------:R-:W-:Y:S02]  /*0c40*/  ISETP.GE.AND P0, PT, R4, 0x4, PT ;  /* 0x000000040400780c */ /* 0x000fe40003f06270 */
[C---:B------:R-:W-:Y:S02]  /*0c50*/  ISETP.LT.AND P2, PT, R5.reuse, 0x1, PT ;  /* 0x000000010500780c */ /* 0x040fe40003f41270 */
[----:B------:R-:W-:Y:S02]  /*0c60*/  ISETP.EQ.OR P0, PT, R0, RZ, !P0 ;  /* 0x000000ff0000720c */ /* 0x000fe40004702670 */
[----:B------:R-:W-:-:S11]  /*0c70*/  IADD3 R5, PT, PT, R5, 0x1, RZ ;  /* 0x0000000105057810 */ /* 0x000fd60007ffe0ff */
[----:B------:R-:W-:Y:S05]  /*0c80*/  @P0 BRA P2, `(.L_x_16) ;  /* 0xfffffffc008c0947 */ /* 0x000fea000103ffff */
[----:B------:R-:W-:Y:S05]  /*0c90*/  BSYNC.RECONVERGENT B1 ;  /* 0x0000000000017941 */ /* 0x000fea0003800200 */
.L_x_12:
[----:B------:R-:W-:-:S13]  /*0ca0*/  ISETP.NE.AND P0, PT, R0, RZ, PT ;  /* 0x000000ff0000720c */ /* 0x000fda0003f05270 */
[----:B------:R-:W-:Y:S01]  /*0cb0*/  @!P0 IMAD.MOV.U32 R2, RZ, RZ, 0x1 ;  /* 0x00000001ff028424 */ /* 0x000fe200078e00ff */
[----:B------:R-:W-:Y:S02]  /*0cc0*/  @!P0 ISETP.GE.AND P2, PT, R10, R9, PT ;  /* 0x000000090a00820c */ /* 0x000fe40003f46270 */
[----:B------:R-:W-:Y:S02]  /*0cd0*/  @!P0 ISETP.NE.AND P1, PT, R4, 0x3, PT ;  /* 0x000000030400880c */ /* 0x000fe40003f25270 */
[----:B------:R-:W-:-:S04]  /*0ce0*/  @!P0 SEL R2, R2, 0x2, !P2 ;  /* 0x0000000202028807 */ /* 0x000fc80005000000 */
[----:B------:R-:W-:Y:S01]  /*0cf0*/  @!P0 SEL R7, R2, RZ, !P1 ;  /* 0x000000ff02078207 */ /* 0x000fe20004800000 */
[----:B------:R-:W-:Y:S06]  /*0d00*/  @!P0 BRA `(.L_x_17) ;  /* 0x00000000000c8947 */ /* 0x000fec0003800000 */
.L_x_6:
[----:B------:R-:W-:-:S04]  /*0d10*/  IADD3 R4, PT, PT, R4, -0x4, RZ ;  /* 0xfffffffc04047810 */ /* 0x000fc80007ffe0ff */
[----:B------:R-:W-:-:S04]  /*0d20*/  ISETP.GE.U32.AND P0, PT, R4, -0x2, PT ;  /* 0xfffffffe0400780c */ /* 0x000fc80003f06070 */
[----:B-1----:R-:W-:-:S09]  /*0d30*/  SEL R7, R0, RZ, P0 ;  /* 0x000000ff00077207 */ /* 0x002fd20000000000 */
.L_x_17:
[----:B0-----:R-:W-:Y:S05]  /*0d40*/  BSYNC.RECONVERGENT B0 ;  /* 0x0000000000007941 */ /* 0x001fea0003800200 */
.L_x_5:
[----:B------:R-:W0:Y:S08]  /*0d50*/  LDC R0, c[0x0][0x390] ;  /* 0x0000e400ff007b82 */ /* 0x000e300000000800 */
[----:B------:R-:W1:Y:S01]  /*0d60*/  LDC.64 R4, c[0x0][0x388] ;  /* 0x0000e200ff047b82 */ /* 0x000e620000000a00 */
[----:B0-----:R-:W-:-:S04]  /*0d70*/  IMAD R3, R0, UR6, R3 ;  /* 0x0000000600037c24 */ /* 0x001fc8000f8e0203 */
[----:B-1----:R-:W-:-:S05]  /*0d80*/  IMAD.WIDE R2, R3, 0x4, R4 ;  /* 0x0000000403027825 */ /* 0x002fca00078e0204 */
[----:B------:R-:W-:Y:S01]  /*0d90*/  STG.E desc[UR4][R2.64], R7 ;  /* 0x0000000702007986 */ /* 0x000fe2000c101904 */
[----:B------:R-:W-:Y:S05]  /*0da0*/  EXIT ;  /* 0x000000000000794d */ /* 0x000fea0003800000 */
.L_x_18:
[----:B------:R-:W-:-:S00]  /*0db0*/  BRA `(.L_x_18) ;  /* 0xfffffffc00fc7947 */ /* 0x000fc0000383ffff */
[----:B------:R-:W-:-:S00]  /*0dc0*/  NOP ;  /* 0x0000000000007918 */ /* 0x000fc00000000000 */
        /* <DEDUP_REMOVED lines=11> */
.L_x_19:


//--------------------- .nv.shared.reserved.0     --------------------------
	.section	.nv.shared.reserved.0,"aw",@nobits
	.weak		__nv_reservedSMEM_offset_0_alias
	.size		__nv_reservedSMEM_offset_0_alias, 0, 64
	.other		__nv_reservedSMEM_offset_0_alias,@"STO_CUDA_RESERVED_SHARED STV_DEFAULT"
__nv_reservedSMEM_offset_0_alias:
	.zero		0
	.zero		64


//--------------------- .nv.constant0._Z11life_kernelPiS_ii --------------------------
	.section	.nv.constant0._Z11life_kernelPiS_ii,"a",@progbits
	.sectionflags	@""
	.align	4
.nv.constant0._Z11life_kernelPiS_ii:
	.zero		920


//--------------------- SYMBOLS --------------------------

	.type		.nv.reservedSmem.offset0,@object
	.size		.nv.reservedSmem.offset0,0x4
